	.headerflags	@"EF_CUDA_TEXMODE_UNIFIED EF_CUDA_64BIT_ADDRESS EF_CUDA_ACCELERATORS EF_CUDA_SM90 EF_CUDA_VIRTUAL_SM(EF_CUDA_SM90)"
	.elftype	@"ET_EXEC"


//--------------------- .nv.info                  --------------------------
	.section	.nv.info,"",@"SHT_CUDA_INFO"
	.align	4


	//----- nvinfo : EIATTR_REGCOUNT
	.align		4
        /*0000*/ 	.byte	0x04, 0x2f
        /*0002*/ 	.short	(.L_1 - .L_0)
	.align		4
.L_0:
        /*0004*/ 	.word	index@(triton_poi_fused_cat_28)
        /*0008*/ 	.word	0x00000013


	//----- nvinfo : EIATTR_MIN_STACK_SIZE
	.align		4
.L_1:
        /*000c*/ 	.byte	0x04, 0x12
        /*000e*/ 	.short	(.L_3 - .L_2)
	.align		4
.L_2:
        /*0010*/ 	.word	index@(triton_poi_fused_cat_28)
        /*0014*/ 	.word	0x00000000


	//----- nvinfo : EIATTR_FRAME_SIZE
	.align		4
.L_3:
        /*0018*/ 	.byte	0x04, 0x11
        /*001a*/ 	.short	(.L_5 - .L_4)
	.align		4
.L_4:
        /*001c*/ 	.word	index@(triton_poi_fused_cat_28)
        /*0020*/ 	.word	0x00000000


	//----- nvinfo : EIATTR_MIN_STACK_SIZE
	.align		4
.L_5:
        /*0024*/ 	.byte	0x04, 0x12
        /*0026*/ 	.short	(.L_7 - .L_6)
	.align		4
.L_6:
        /*0028*/ 	.word	index@(triton_poi_fused_cat_28)
        /*002c*/ 	.word	0x00000000
.L_7:


//--------------------- .nv.info.triton_poi_fused_cat_28 --------------------------
	.section	.nv.info.triton_poi_fused_cat_28,"",@"SHT_CUDA_INFO"
	.sectionflags	@""
	.align	4


	//----- nvinfo : EIATTR_CUDA_API_VERSION
	.align		4
        /*0000*/ 	.byte	0x04, 0x37
        /*0002*/ 	.short	(.L_9 - .L_8)
.L_8:
        /*0004*/ 	.word	0x0000007c


	//----- nvinfo : EIATTR_KPARAM_INFO
	.align		4
.L_9:
        /*0008*/ 	.byte	0x04, 0x17
        /*000a*/ 	.short	(.L_11 - .L_10)
.L_10:
        /*000c*/ 	.word	0x00000000
        /*0010*/ 	.short	0x0005
        /*0012*/ 	.short	0x0028
        /*0014*/ 	.byte	0x00, 0xf0, 0x11, 0x00


	//----- nvinfo : EIATTR_KPARAM_INFO
	.align		4
.L_11:
        /*0018*/ 	.byte	0x04, 0x17
        /*001a*/ 	.short	(.L_13 - .L_12)
.L_12:
        /*001c*/ 	.word	0x00000000
        /*0020*/ 	.short	0x0004
        /*0022*/ 	.short	0x0020
        /*0024*/ 	.byte	0x00, 0xf4, 0x21, 0x00


	//----- nvinfo : EIATTR_KPARAM_INFO
	.align		4
.L_13:
        /*0028*/ 	.byte	0x04, 0x17
        /*002a*/ 	.short	(.L_15 - .L_14)
.L_14:
        /*002c*/ 	.word	0x00000000
        /*0030*/ 	.short	0x0003
        /*0032*/ 	.short	0x0018
        /*0034*/ 	.byte	0x00, 0xf4, 0x21, 0x00


	//----- nvinfo : EIATTR_KPARAM_INFO
	.align		4
.L_15:
        /*0038*/ 	.byte	0x04, 0x17
        /*003a*/ 	.short	(.L_17 - .L_16)
.L_16:
        /*003c*/ 	.word	0x00000000
        /*0040*/ 	.short	0x0002
        /*0042*/ 	.short	0x0010
        /*0044*/ 	.byte	0x00, 0xf4, 0x21, 0x00


	//----- nvinfo : EIATTR_KPARAM_INFO
	.align		4
.L_17:
        /*0048*/ 	.byte	0x04, 0x17
        /*004a*/ 	.short	(.L_19 - .L_18)
.L_18:
        /*004c*/ 	.word	0x00000000
        /*0050*/ 	.short	0x0001
        /*0052*/ 	.short	0x0008
        /*0054*/ 	.byte	0x00, 0xf4, 0x21, 0x00


	//----- nvinfo : EIATTR_KPARAM_INFO
	.align		4
.L_19:
        /*0058*/ 	.byte	0x04, 0x17
        /*005a*/ 	.short	(.L_21 - .L_20)
.L_20:
        /*005c*/ 	.word	0x00000000
        /*0060*/ 	.short	0x0000
        /*0062*/ 	.short	0x0000
        /*0064*/ 	.byte	0x00, 0xf4, 0x21, 0x00


	//----- nvinfo : EIATTR_SPARSE_MMA_MASK
	.align		4
.L_21:
        /*0068*/ 	.byte	0x03, 0x50
        /*006a*/ 	.short	0x0000


	//----- nvinfo : EIATTR_MAXREG_COUNT
	.align		4
        /*006c*/ 	.byte	0x03, 0x1b
        /*006e*/ 	.short	0x00ff


	//----- nvinfo : EIATTR_EXIT_INSTR_OFFSETS
	.align		4
        /*0070*/ 	.byte	0x04, 0x1c
        /*0072*/ 	.short	(.L_23 - .L_22)


	//   ....[0]....
.L_22:
        /*0074*/ 	.word	0x00000340


	//   ....[1]....
        /*0078*/ 	.word	0x00000360


	//----- nvinfo : EIATTR_REQNTID
	.align		4
.L_23:
        /*007c*/ 	.byte	0x04, 0x10
        /*007e*/ 	.short	(.L_25 - .L_24)
.L_24:
        /*0080*/ 	.word	0x00000080
        /*0084*/ 	.word	0x00000001
        /*0088*/ 	.word	0x00000001


	//----- nvinfo : EIATTR_CBANK_PARAM_SIZE
	.align		4
.L_25:
        /*008c*/ 	.byte	0x03, 0x19
        /*008e*/ 	.short	0x002c


	//----- nvinfo : EIATTR_PARAM_CBANK
	.align		4
        /*0090*/ 	.byte	0x04, 0x0a
        /*0092*/ 	.short	(.L_27 - .L_26)
	.align		4
.L_26:
        /*0094*/ 	.word	index@(.nv.constant0.triton_poi_fused_cat_28)
        /*0098*/ 	.short	0x0210
        /*009a*/ 	.short	0x002c


	//----- nvinfo : EIATTR_SW_WAR
	.align		4
.L_27:
        /*009c*/ 	.byte	0x04, 0x36
        /*009e*/ 	.short	(.L_29 - .L_28)
.L_28:
        /*00a0*/ 	.word	0x00000008
.L_29:


//--------------------- .nv.callgraph             --------------------------
	.section	.nv.callgraph,"",@"SHT_CUDA_CALLGRAPH"
	.align	4
	.sectionentsize	8
	.align		4
        /*0000*/ 	.word	0x00000000
	.align		4
        /*0004*/ 	.word	0xffffffff
	.align		4
        /*0008*/ 	.word	0x00000000
	.align		4
        /*000c*/ 	.word	0xfffffffe
	.align		4
        /*0010*/ 	.word	0x00000000
	.align		4
        /*0014*/ 	.word	0xfffffffd
	.align		4
        /*0018*/ 	.word	0x00000000
	.align		4
        /*001c*/ 	.word	0xfffffffc


//--------------------- .text.triton_poi_fused_cat_28 --------------------------
	.section	.text.triton_poi_fused_cat_28,"ax",@progbits
	.align	128
        .global         triton_poi_fused_cat_28
        .type           triton_poi_fused_cat_28,@function
        .size           triton_poi_fused_cat_28,(.L_x_1 - triton_poi_fused_cat_28)
        .other          triton_poi_fused_cat_28,@"STO_CUDA_ENTRY STV_DEFAULT"
triton_poi_fused_cat_28:
.text.triton_poi_fused_cat_28:
[----:B------:R-:W0:Y:S02]  /*0000*/  LDC R1, c[0x0][0x28] ;  /* 0x00000a00ff017b82 */ /* 0x000e240000000800 */
[----:B------:R-:W1:Y:S01]  /*0010*/  S2R R0, SR_TID.X ;  /* 0x0000000000007919 */ /* 0x000e620000002100 */
[----:B------:R-:W-:Y:S01]  /*0020*/  ULDC.64 UR4, c[0x0][0x220] ;  /* 0x0000880000047ab9 */ /* 0x000fe20000000a00 */
[----:B------:R-:W-:Y:S01]  /*0030*/  CS2R R14, SRZ ;  /* 0x00000000000e7805 */ /* 0x000fe2000001ff00 */
[----:B------:R-:W2:Y:S01]  /*0040*/  S2R R3, SR_CTAID.X ;  /* 0x0000000000037919 */ /* 0x000ea20000002500 */
[----:B-1----:R-:W-:-:S05]  /*0050*/  LOP3.LUT R0, R0, 0x7f, RZ, 0xc0, !PT ;  /* 0x0000007f00007812 */ /* 0x002fca00078ec0ff */
[----:B--2---:R-:W-:-:S04]  /*0060*/  IMAD R0, R3, 0x80, R0 ;  /* 0x0000008003007824 */ /* 0x004fc800078e0200 */
[C---:B------:R-:W-:Y:S01]  /*0070*/  IMAD.HI R2, R0.reuse, 0x38e38e39, RZ ;  /* 0x38e38e3900027827 */ /* 0x040fe200078e02ff */
[----:B------:R-:W-:-:S04]  /*0080*/  ISETP.GE.AND P0, PT, R0, 0x4800, PT ;  /* 0x000048000000780c */ /* 0x000fc80003f06270 */
[----:B------:R-:W-:-:S04]  /*0090*/  SHF.R.U32.HI R3, RZ, 0x1f, R2 ;  /* 0x0000001fff037819 */ /* 0x000fc80000011602 */
[CC--:B------:R-:W-:Y:S02]  /*00a0*/  LEA.HI.SX32 R9, R2.reuse, R3.reuse, 0x1f ;  /* 0x0000000302097211 */ /* 0x0c0fe400078ffaff */
[----:B------:R-:W-:Y:S02]  /*00b0*/  LEA.HI.SX32 R6, R2, R3, 0x16 ;  /* 0x0000000302067211 */ /* 0x000fe400078fb2ff */
[----:B------:R-:W-:Y:S01]  /*00c0*/  SHF.R.S32.HI R4, RZ, 0x1f, R9 ;  /* 0x0000001fff047819 */ /* 0x000fe20000011409 */
[----:B------:R-:W-:Y:S01]  /*00d0*/  IMAD R5, R9, -0x9, R0 ;  /* 0xfffffff709057824 */ /* 0x000fe200078e0200 */
[----:B------:R-:W1:Y:S02]  /*00e0*/  LDC.64 R2, c[0x0][0x210] ;  /* 0x00008400ff027b82 */ /* 0x000e640000000a00 */
[----:B------:R-:W-:Y:S01]  /*00f0*/  LEA.HI R8, R4, R9, RZ, 0x9 ;  /* 0x0000000904087211 */ /* 0x000fe200078f48ff */
[----:B------:R-:W-:-:S03]  /*0100*/  IMAD R10, R6, 0x9, R5 ;  /* 0x00000009060a7824 */ /* 0x000fc600078e0205 */
[----:B------:R-:W-:Y:S01]  /*0110*/  LOP3.LUT R8, R8, 0xfffffe00, RZ, 0xc0, !PT ;  /* 0xfffffe0008087812 */ /* 0x000fe200078ec0ff */
[----:B------:R-:W-:Y:S01]  /*0120*/  IMAD.SHL.U32 R10, R10, 0x100, RZ ;  /* 0x000001000a0a7824 */ /* 0x000fe200078e00ff */
[----:B------:R-:W2:Y:S03]  /*0130*/  LDC.64 R6, c[0x0][0x218] ;  /* 0x00008600ff067b82 */ /* 0x000ea60000000a00 */
[----:B------:R-:W-:Y:S01]  /*0140*/  IMAD.IADD R11, R9, 0x1, -R8 ;  /* 0x00000001090b7824 */ /* 0x000fe200078e0a08 */
[----:B------:R-:W-:-:S03]  /*0150*/  SHF.R.S32.HI R8, RZ, 0x1f, R10 ;  /* 0x0000001fff087819 */ /* 0x000fc6000001140a */
[C---:B------:R-:W-:Y:S01]  /*0160*/  IMAD.IADD R13, R11.reuse, 0x1, R10 ;  /* 0x000000010b0d7824 */ /* 0x040fe200078e020a */
[----:B------:R-:W3:Y:S01]  /*0170*/  LDC.64 R4, c[0x0][0x228] ;  /* 0x00008a00ff047b82 */ /* 0x000ee20000000a00 */
[C---:B------:R-:W-:Y:S02]  /*0180*/  ISETP.GE.AND P1, PT, R11.reuse, 0x100, PT ;  /* 0x000001000b00780c */ /* 0x040fe40003f26270 */
[----:B------:R-:W-:Y:S02]  /*0190*/  IADD3 R9, P3, R11, R10, RZ ;  /* 0x0000000a0b097210 */ /* 0x000fe40007f7e0ff */
[----:B------:R-:W-:Y:S02]  /*01a0*/  ISETP.LT.AND P2, PT, R0, 0x4800, !P1 ;  /* 0x000048000000780c */ /* 0x000fe40004f41270 */
[----:B------:R-:W-:Y:S01]  /*01b0*/  LEA.HI.X.SX32 R10, R11, R8, 0x1, P3 ;  /* 0x000000080b0a7211 */ /* 0x000fe200018f0eff */
[----:B-1----:R-:W-:Y:S01]  /*01c0*/  IMAD.WIDE R2, R13, 0x4, R2 ;  /* 0x000000040d027825 */ /* 0x002fe200078e0202 */
[----:B------:R-:W-:-:S02]  /*01d0*/  ISETP.GT.AND P3, PT, R11, 0xff, !P0 ;  /* 0x000000ff0b00780c */ /* 0x000fc40004764270 */
[----:B------:R-:W-:Y:S02]  /*01e0*/  CS2R R12, SRZ ;  /* 0x00000000000c7805 */ /* 0x000fe4000001ff00 */
[----:B------:R-:W-:-:S04]  /*01f0*/  LEA R8, P4, R9, UR4, 0x2 ;  /* 0x0000000409087c11 */ /* 0x000fc8000f8810ff */
[----:B------:R-:W-:Y:S01]  /*0200*/  LEA.HI.X R9, R9, UR5, R10, 0x2, P4 ;  /* 0x0000000509097c11 */ /* 0x000fe2000a0f140a */
[C---:B--2---:R-:W-:Y:S01]  /*0210*/  IMAD.WIDE R6, R11.reuse, 0x4, R6 ;  /* 0x000000040b067825 */ /* 0x044fe200078e0206 */
[----:B------:R-:W-:Y:S02]  /*0220*/  ULDC.64 UR4, c[0x0][0x208] ;  /* 0x0000820000047ab9 */ /* 0x000fe40000000a00 */
[----:B------:R1:W2:Y:S04]  /*0230*/  @P2 LDG.E.EL R12, desc[UR4][R2.64] ;  /* 0x00000004020c2981 */ /* 0x0002a8000c2e1900 */
[----:B------:R-:W4:Y:S01]  /*0240*/  @P2 LDG.E.EL R13, desc[UR4][R6.64] ;  /* 0x00000004060d2981 */ /* 0x000f22000c2e1900 */
[----:B---3--:R-:W-:Y:S02]  /*0250*/  IMAD.WIDE R4, R11, 0x4, R4 ;  /* 0x000000040b047825 */ /* 0x008fe400078e0204 */
[----:B------:R-:W1:Y:S01]  /*0260*/  LDC.64 R10, c[0x0][0x230] ;  /* 0x00008c00ff0a7b82 */ /* 0x000e620000000a00 */
[----:B------:R-:W3:Y:S04]  /*0270*/  @P3 LDG.E.EL R14, desc[UR4][R8.64+-0x400] ;  /* 0xfffc0004080e3981 */ /* 0x000ee8000c2e1900 */
[----:B------:R-:W5:Y:S01]  /*0280*/  @P3 LDG.E.EL R15, desc[UR4][R4.64+-0x400] ;  /* 0xfffc0004040f3981 */ /* 0x000f62000c2e1900 */
[----:B-1----:R-:W-:Y:S01]  /*0290*/  IMAD.WIDE R2, R0, 0x4, R10 ;  /* 0x0000000400027825 */ /* 0x002fe200078e020a */
[----:B--2---:R-:W-:-:S02]  /*02a0*/  SEL R16, R12, RZ, P2 ;  /* 0x000000ff0c107207 */ /* 0x004fc40001000000 */
[----:B----4-:R-:W-:Y:S02]  /*02b0*/  SEL R13, R13, RZ, P2 ;  /* 0x000000ff0d0d7207 */ /* 0x010fe40001000000 */
[----:B---3--:R-:W-:Y:S02]  /*02c0*/  SEL R14, R14, RZ, P3 ;  /* 0x000000ff0e0e7207 */ /* 0x008fe40001800000 */
[----:B-----5:R-:W-:Y:S01]  /*02d0*/  SEL R15, R15, RZ, P3 ;  /* 0x000000ff0f0f7207 */ /* 0x020fe20001800000 */
[C---:B------:R-:W-:Y:S01]  /*02e0*/  FADD R12, R16.reuse, R13 ;  /* 0x0000000d100c7221 */ /* 0x040fe20000000000 */
[----:B------:R-:W-:Y:S02]  /*02f0*/  FSETP.GEU.AND P2, PT, R16, -R13, PT ;  /* 0x8000000d1000720b */ /* 0x000fe40003f4e000 */
[C---:B------:R-:W-:Y:S01]  /*0300*/  FSETP.GEU.AND P3, PT, R14.reuse, -R15, PT ;  /* 0x8000000f0e00720b */ /* 0x040fe20003f6e000 */
[----:B------:R-:W-:Y:S01]  /*0310*/  FADD R15, R14, R15 ;  /* 0x0000000f0e0f7221 */ /* 0x000fe20000000000 */
[----:B------:R-:W-:-:S04]  /*0320*/  FSEL R5, R12, RZ, P2 ;  /* 0x000000ff0c057208 */ /* 0x000fc80001000000 */
[----:B------:R-:W-:Y:S01]  /*0330*/  @P1 FSEL R5, R15, RZ, P3 ;  /* 0x000000ff0f051208 */ /* 0x000fe20001800000 */
[----:B------:R-:W-:Y:S06]  /*0340*/  @P0 EXIT ;  /* 0x000000000000094d */ /* 0x000fec0003800000 */
[----:B------:R-:W-:Y:S01]  /*0350*/  STG.E desc[UR4][R2.64], R5 ;  /* 0x0000000502007986 */ /* 0x000fe2000c101904 */
[----:B------:R-:W-:Y:S05]  /*0360*/  EXIT ;  /* 0x000000000000794d */ /* 0x000fea0003800000 */
.L_x_0:
[----:B------:R-:W-:-:S00]  /*0370*/  BRA `(.L_x_0) ;  /* 0xfffffffc00fc7947 */ /* 0x000fc0000383ffff */
[----:B------:R-:W-:-:S00]  /*0380*/  NOP ;  /* 0x0000000000007918 */ /* 0x000fc00000000000 */
[----:B------:R-:W-:-:S00]  /*0390*/  NOP ;  /* 0x0000000000007918 */ /* 0x000fc00000000000 */
[----:B------:R-:W-:-:S00]  /*03a0*/  NOP ;  /* 0x0000000000007918 */ /* 0x000fc00000000000 */
[----:B------:R-:W-:-:S00]  /*03b0*/  NOP ;  /* 0x0000000000007918 */ /* 0x000fc00000000000 */
[----:B------:R-:W-:-:S00]  /*03c0*/  NOP ;  /* 0x0000000000007918 */ /* 0x000fc00000000000 */
[----:B------:R-:W-:-:S00]  /*03d0*/  NOP ;  /* 0x0000000000007918 */ /* 0x000fc00000000000 */
[----:B------:R-:W-:-:S00]  /*03e0*/  NOP ;  /* 0x0000000000007918 */ /* 0x000fc00000000000 */
[----:B------:R-:W-:-:S00]  /*03f0*/  NOP ;  /* 0x0000000000007918 */ /* 0x000fc00000000000 */
.L_x_1:


//--------------------- .nv.constant0.triton_poi_fused_cat_28 --------------------------
	.section	.nv.constant0.triton_poi_fused_cat_28,"a",@progbits
	.sectionflags	@""
	.align	4
.nv.constant0.triton_poi_fused_cat_28:
	.zero		572
